//
// Generated by NVIDIA NVVM Compiler
//
// Compiler Build ID: CL-36424714
// Cuda compilation tools, release 13.0, V13.0.88
// Based on NVVM 20.0.0
//

.version 9.0
.target sm_100
.address_size 64

	// .globl	VoteAnyKernel1

.visible .entry VoteAnyKernel1(
	.param .u64 .ptr .align 1 VoteAnyKernel1_param_0,
	.param .u64 .ptr .align 1 VoteAnyKernel1_param_1,
	.param .u32 VoteAnyKernel1_param_2
)
{
	.reg .pred 	%p<3>;
	.reg .b32 	%r<6>;
	.reg .b64 	%rd<8>;

	ld.param.u64 	%rd1, [VoteAnyKernel1_param_0];
	ld.param.u64 	%rd2, [VoteAnyKernel1_param_1];
	cvta.to.global.u64 	%rd3, %rd2;
	cvta.to.global.u64 	%rd4, %rd1;
	mov.u32 	%r1, %tid.x;
	mul.wide.u32 	%rd5, %r1, 4;
	add.s64 	%rd6, %rd4, %rd5;
	ld.global.u32 	%r2, [%rd6];
	setp.ne.s32 	%p1, %r2, 0;
	mov.b32 	%r3, -1;
	vote.sync.any.pred 	%p2, %p1, %r3;
	selp.u32 	%r5, 1, 0, %p2;
	add.s64 	%rd7, %rd3, %rd5;
	st.global.u32 	[%rd7], %r5;
	ret;

}
	// .globl	VoteAllKernel2
.visible .entry VoteAllKernel2(
	.param .u64 .ptr .align 1 VoteAllKernel2_param_0,
	.param .u64 .ptr .align 1 VoteAllKernel2_param_1,
	.param .u32 VoteAllKernel2_param_2
)
{
	.reg .pred 	%p<3>;
	.reg .b32 	%r<6>;
	.reg .b64 	%rd<8>;

	ld.param.u64 	%rd1, [VoteAllKernel2_param_0];
	ld.param.u64 	%rd2, [VoteAllKernel2_param_1];
	cvta.to.global.u64 	%rd3, %rd2;
	cvta.to.global.u64 	%rd4, %rd1;
	mov.u32 	%r1, %tid.x;
	mul.wide.u32 	%rd5, %r1, 4;
	add.s64 	%rd6, %rd4, %rd5;
	ld.global.u32 	%r2, [%rd6];
	setp.ne.s32 	%p1, %r2, 0;
	mov.b32 	%r3, -1;
	vote.sync.all.pred 	%p2, %p1, %r3;
	selp.u32 	%r5, 1, 0, %p2;
	add.s64 	%rd7, %rd3, %rd5;
	st.global.u32 	[%rd7], %r5;
	ret;

}
	// .globl	VoteAnyKernel3
.visible .entry VoteAnyKernel3(
	.param .u64 .ptr .align 1 VoteAnyKernel3_param_0,
	.param .u32 VoteAnyKernel3_param_1
)
{
	.reg .pred 	%p<5>;
	.reg .b16 	%rs<4>;
	.reg .b32 	%r<11>;
	.reg .b64 	%rd<5>;

	ld.param.u64 	%rd2, [VoteAnyKernel3_param_0];
	ld.param.u32 	%r1, [VoteAnyKernel3_param_1];
	cvta.to.global.u64 	%rd3, %rd2;
	mov.u32 	%r2, %tid.x;
	mul.lo.s32 	%r3, %r2, 3;
	cvt.u64.u32 	%rd4, %r3;
	add.s64 	%rd1, %rd3, %rd4;
	mul.lo.s32 	%r4, %r1, 3;
	shr.u32 	%r5, %r4, 31;
	add.s32 	%r6, %r4, %r5;
	shr.s32 	%r7, %r6, 1;
	setp.ge.s32 	%p1, %r2, %r7;
	mov.b32 	%r8, -1;
	vote.sync.any.pred 	%p2, %p1, %r8;
	selp.u16 	%rs1, 1, 0, %p2;
	st.global.u8 	[%rd1], %rs1;
	selp.u16 	%rs2, 1, 0, %p1;
	st.global.u8 	[%rd1+1], %rs2;
	vote.sync.all.pred 	%p3, %p1, %r8;
	not.pred 	%p4, %p3;
	@%p4 bra 	$L__BB2_2;
	mov.b16 	%rs3, 1;
	st.global.u8 	[%rd1+2], %rs3;
$L__BB2_2:
	ret;

}


// ===== COMPILED SASS (sm_100) =====

	.target	sm_100

	.elftype	@"ET_EXEC"


//--------------------- .note.nv.tkinfo           --------------------------
	.section	.note.nv.tkinfo,"",@"SHT_NOTE"
	.sectionflags	@"SHF_NOTE_NV_TKINFO"
	.tkinfo
        /*0018*/ 	.word	0x00000002
        /*0030*/ 	.string	""
        /*0030*/ 	.string	"ptxas"
        /*0030*/ 	.string	"Cuda compilation tools, release 13.0, V13.0.88"
        /*0030*/ 	.string	"Build cuda_13.0.r13.0/compiler.36424714_0"
        /*0030*/ 	.string	"-arch sm_100 -m 64 "



//--------------------- .note.nv.cuinfo           --------------------------
	.section	.note.nv.cuinfo,"",@"SHT_NOTE"
	.sectionflags	@"SHF_NOTE_NV_CUINFO"
        /*0018*/ 	.short	0x0002
        /*001a*/ 	.short	0x0064
        /*001c*/ 	.short	0x0082
	.zero		2


//--------------------- .nv.info                  --------------------------
	.section	.nv.info,"",@"SHT_CUDA_INFO"
	.align	4


	//----- nvinfo : EIATTR_REGCOUNT
	.align		4
        /*0000*/ 	.byte	0x04, 0x2f
        /*0002*/ 	.short	(.L_1 - .L_0)
	.align		4
.L_0:
        /*0004*/ 	.word	index@(VoteAnyKernel1)
        /*0008*/ 	.word	0x0000000a


	//----- nvinfo : EIATTR_FRAME_SIZE
	.align		4
.L_1:
        /*000c*/ 	.byte	0x04, 0x11
        /*000e*/ 	.short	(.L_3 - .L_2)
	.align		4
.L_2:
        /*0010*/ 	.word	index@(VoteAnyKernel1)
        /*0014*/ 	.word	0x00000000


	//----- nvinfo : EIATTR_REGCOUNT
	.align		4
.L_3:
        /*0018*/ 	.byte	0x04, 0x2f
        /*001a*/ 	.short	(.L_5 - .L_4)
	.align		4
.L_4:
        /*001c*/ 	.word	index@(VoteAllKernel2)
        /*0020*/ 	.word	0x0000000a


	//----- nvinfo : EIATTR_FRAME_SIZE
	.align		4
.L_5:
        /*0024*/ 	.byte	0x04, 0x11
        /*0026*/ 	.short	(.L_7 - .L_6)
	.align		4
.L_6:
        /*0028*/ 	.word	index@(VoteAllKernel2)
        /*002c*/ 	.word	0x00000000


	//----- nvinfo : EIATTR_REGCOUNT
	.align		4
.L_7:
        /*0030*/ 	.byte	0x04, 0x2f
        /*0032*/ 	.short	(.L_9 - .L_8)
	.align		4
.L_8:
        /*0034*/ 	.word	index@(VoteAnyKernel3)
        /*0038*/ 	.word	0x0000000a


	//----- nvinfo : EIATTR_FRAME_SIZE
	.align		4
.L_9:
        /*003c*/ 	.byte	0x04, 0x11
        /*003e*/ 	.short	(.L_11 - .L_10)
	.align		4
.L_10:
        /*0040*/ 	.word	index@(VoteAnyKernel3)
        /*0044*/ 	.word	0x00000000


	//----- nvinfo : EIATTR_MIN_STACK_SIZE
	.align		4
.L_11:
        /*0048*/ 	.byte	0x04, 0x12
        /*004a*/ 	.short	(.L_13 - .L_12)
	.align		4
.L_12:
        /*004c*/ 	.word	index@(VoteAnyKernel3)
        /*0050*/ 	.word	0x00000000


	//----- nvinfo : EIATTR_MIN_STACK_SIZE
	.align		4
.L_13:
        /*0054*/ 	.byte	0x04, 0x12
        /*0056*/ 	.short	(.L_15 - .L_14)
	.align		4
.L_14:
        /*0058*/ 	.word	index@(VoteAllKernel2)
        /*005c*/ 	.word	0x00000000


	//----- nvinfo : EIATTR_MIN_STACK_SIZE
	.align		4
.L_15:
        /*0060*/ 	.byte	0x04, 0x12
        /*0062*/ 	.short	(.L_17 - .L_16)
	.align		4
.L_16:
        /*0064*/ 	.word	index@(VoteAnyKernel1)
        /*0068*/ 	.word	0x00000000
.L_17:


//--------------------- .nv.compat                --------------------------
	.section	.nv.compat,"",@"SHT_CUDA_COMPAT_INFO"
	.align	4
        /*0000*/ 	.byte	0x02, 0x09, 0x00, 0x00, 0x02, 0x02, 0x01, 0x00, 0x02, 0x05, 0x05, 0x00, 0x03, 0x07, 0x01, 0x01
        /*0010*/ 	.byte	0x02, 0x03, 0x00, 0x00, 0x02, 0x06, 0x01, 0x00, 0x04, 0x0b, 0x08, 0x00, 0x09, 0x00, 0x00, 0x00
        /*0020*/ 	.byte	0x00, 0x00, 0x00, 0x00


//--------------------- .nv.info.VoteAnyKernel3   --------------------------
	.section	.nv.info.VoteAnyKernel3,"",@"SHT_CUDA_INFO"
	.sectionflags	@""
	.align	4


	//----- nvinfo : EIATTR_CUDA_API_VERSION
	.align		4
        /*0000*/ 	.byte	0x04, 0x37
        /*0002*/ 	.short	(.L_19 - .L_18)
.L_18:
        /*0004*/ 	.word	0x00000082


	//----- nvinfo : EIATTR_KPARAM_INFO
	.align		4
.L_19:
        /*0008*/ 	.byte	0x04, 0x17
        /*000a*/ 	.short	(.L_21 - .L_20)
.L_20:
        /*000c*/ 	.word	0x00000000
        /*0010*/ 	.short	0x0001
        /*0012*/ 	.short	0x0008
        /*0014*/ 	.byte	0x00, 0xf0, 0x11, 0x00


	//----- nvinfo : EIATTR_KPARAM_INFO
	.align		4
.L_21:
        /*0018*/ 	.byte	0x04, 0x17
        /*001a*/ 	.short	(.L_23 - .L_22)
.L_22:
        /*001c*/ 	.word	0x00000000
        /*0020*/ 	.short	0x0000
        /*0022*/ 	.short	0x0000
        /*0024*/ 	.byte	0x00, 0xf5, 0x21, 0x00


	//----- nvinfo : EIATTR_SPARSE_MMA_MASK
	.align		4
.L_23:
        /*0028*/ 	.byte	0x03, 0x50
        /*002a*/ 	.short	0x0000


	//----- nvinfo : EIATTR_MAXREG_COUNT
	.align		4
        /*002c*/ 	.byte	0x03, 0x1b
        /*002e*/ 	.short	0x00ff


	//----- nvinfo : EIATTR_MERCURY_ISA_VERSION
	.align		4
        /*0030*/ 	.byte	0x03, 0x5f
        /*0032*/ 	.short	0x0101


	//----- nvinfo : EIATTR_COOP_GROUP_MASK_REGIDS
	.align		4
        /*0034*/ 	.byte	0x04, 0x29
        /*0036*/ 	.short	(.L_25 - .L_24)


	//   ....[0]....
.L_24:
        /*0038*/ 	.word	0xffffffff


	//   ....[1]....
        /*003c*/ 	.word	0xffffffff


	//----- nvinfo : EIATTR_COOP_GROUP_INSTR_OFFSETS
	.align		4
.L_25:
        /*0040*/ 	.byte	0x04, 0x28
        /*0042*/ 	.short	(.L_27 - .L_26)


	//   ....[0]....
.L_26:
        /*0044*/ 	.word	0x000000d0


	//   ....[1]....
        /*0048*/ 	.word	0x000000e0


	//----- nvinfo : EIATTR_VRC_CTA_INIT_COUNT
	.align		4
.L_27:
        /*004c*/ 	.byte	0x02, 0x4a
	.zero		1
	.zero		1


	//----- nvinfo : EIATTR_EXIT_INSTR_OFFSETS
	.align		4
        /*0050*/ 	.byte	0x04, 0x1c
        /*0052*/ 	.short	(.L_29 - .L_28)


	//   ....[0]....
.L_28:
        /*0054*/ 	.word	0x00000120


	//   ....[1]....
        /*0058*/ 	.word	0x00000150


	//----- nvinfo : EIATTR_CBANK_PARAM_SIZE
	.align		4
.L_29:
        /*005c*/ 	.byte	0x03, 0x19
        /*005e*/ 	.short	0x000c


	//----- nvinfo : EIATTR_PARAM_CBANK
	.align		4
        /*0060*/ 	.byte	0x04, 0x0a
        /*0062*/ 	.short	(.L_31 - .L_30)
	.align		4
.L_30:
        /*0064*/ 	.word	index@(.nv.constant0.VoteAnyKernel3)
        /*0068*/ 	.short	0x0380
        /*006a*/ 	.short	0x000c


	//----- nvinfo : EIATTR_SW_WAR
	.align		4
.L_31:
        /*006c*/ 	.byte	0x04, 0x36
        /*006e*/ 	.short	(.L_33 - .L_32)
.L_32:
        /*0070*/ 	.word	0x00000008
.L_33:


//--------------------- .nv.info.VoteAllKernel2   --------------------------
	.section	.nv.info.VoteAllKernel2,"",@"SHT_CUDA_INFO"
	.sectionflags	@""
	.align	4


	//----- nvinfo : EIATTR_CUDA_API_VERSION
	.align		4
        /*0000*/ 	.byte	0x04, 0x37
        /*0002*/ 	.short	(.L_35 - .L_34)
.L_34:
        /*0004*/ 	.word	0x00000082


	//----- nvinfo : EIATTR_KPARAM_INFO
	.align		4
.L_35:
        /*0008*/ 	.byte	0x04, 0x17
        /*000a*/ 	.short	(.L_37 - .L_36)
.L_36:
        /*000c*/ 	.word	0x00000000
        /*0010*/ 	.short	0x0002
        /*0012*/ 	.short	0x0010
        /*0014*/ 	.byte	0x00, 0xf0, 0x11, 0x00


	//----- nvinfo : EIATTR_KPARAM_INFO
	.align		4
.L_37:
        /*0018*/ 	.byte	0x04, 0x17
        /*001a*/ 	.short	(.L_39 - .L_38)
.L_38:
        /*001c*/ 	.word	0x00000000
        /*0020*/ 	.short	0x0001
        /*0022*/ 	.short	0x0008
        /*0024*/ 	.byte	0x00, 0xf5, 0x21, 0x00


	//----- nvinfo : EIATTR_KPARAM_INFO
	.align		4
.L_39:
        /*0028*/ 	.byte	0x04, 0x17
        /*002a*/ 	.short	(.L_41 - .L_40)
.L_40:
        /*002c*/ 	.word	0x00000000
        /*0030*/ 	.short	0x0000
        /*0032*/ 	.short	0x0000
        /*0034*/ 	.byte	0x00, 0xf5, 0x21, 0x00


	//----- nvinfo : EIATTR_SPARSE_MMA_MASK
	.align		4
.L_41:
        /*0038*/ 	.byte	0x03, 0x50
        /*003a*/ 	.short	0x0000


	//----- nvinfo : EIATTR_MAXREG_COUNT
	.align		4
        /*003c*/ 	.byte	0x03, 0x1b
        /*003e*/ 	.short	0x00ff


	//----- nvinfo : EIATTR_MERCURY_ISA_VERSION
	.align		4
        /*0040*/ 	.byte	0x03, 0x5f
        /*0042*/ 	.short	0x0101


	//----- nvinfo : EIATTR_COOP_GROUP_MASK_REGIDS
	.align		4
        /*0044*/ 	.byte	0x04, 0x29
        /*0046*/ 	.short	(.L_43 - .L_42)


	//   ....[0]....
.L_42:
        /*0048*/ 	.word	0xffffffff


	//----- nvinfo : EIATTR_COOP_GROUP_INSTR_OFFSETS
	.align		4
.L_43:
        /*004c*/ 	.byte	0x04, 0x28
        /*004e*/ 	.short	(.L_45 - .L_44)


	//   ....[0]....
.L_44:
        /*0050*/ 	.word	0x00000090


	//----- nvinfo : EIATTR_VRC_CTA_INIT_COUNT
	.align		4
.L_45:
        /*0054*/ 	.byte	0x02, 0x4a
	.zero		1
	.zero		1


	//----- nvinfo : EIATTR_EXIT_INSTR_OFFSETS
	.align		4
        /*0058*/ 	.byte	0x04, 0x1c
        /*005a*/ 	.short	(.L_47 - .L_46)


	//   ....[0]....
.L_46:
        /*005c*/ 	.word	0x000000c0


	//----- nvinfo : EIATTR_CBANK_PARAM_SIZE
	.align		4
.L_47:
        /*0060*/ 	.byte	0x03, 0x19
        /*0062*/ 	.short	0x0014


	//----- nvinfo : EIATTR_PARAM_CBANK
	.align		4
        /*0064*/ 	.byte	0x04, 0x0a
        /*0066*/ 	.short	(.L_49 - .L_48)
	.align		4
.L_48:
        /*0068*/ 	.word	index@(.nv.constant0.VoteAllKernel2)
        /*006c*/ 	.short	0x0380
        /*006e*/ 	.short	0x0014


	//----- nvinfo : EIATTR_SW_WAR
	.align		4
.L_49:
        /*0070*/ 	.byte	0x04, 0x36
        /*0072*/ 	.short	(.L_51 - .L_50)
.L_50:
        /*0074*/ 	.word	0x00000008
.L_51:


//--------------------- .nv.info.VoteAnyKernel1   --------------------------
	.section	.nv.info.VoteAnyKernel1,"",@"SHT_CUDA_INFO"
	.sectionflags	@""
	.align	4


	//----- nvinfo : EIATTR_CUDA_API_VERSION
	.align		4
        /*0000*/ 	.byte	0x04, 0x37
        /*0002*/ 	.short	(.L_53 - .L_52)
.L_52:
        /*0004*/ 	.word	0x00000082


	//----- nvinfo : EIATTR_KPARAM_INFO
	.align		4
.L_53:
        /*0008*/ 	.byte	0x04, 0x17
        /*000a*/ 	.short	(.L_55 - .L_54)
.L_54:
        /*000c*/ 	.word	0x00000000
        /*0010*/ 	.short	0x0002
        /*0012*/ 	.short	0x0010
        /*0014*/ 	.byte	0x00, 0xf0, 0x11, 0x00


	//----- nvinfo : EIATTR_KPARAM_INFO
	.align		4
.L_55:
        /*0018*/ 	.byte	0x04, 0x17
        /*001a*/ 	.short	(.L_57 - .L_56)
.L_56:
        /*001c*/ 	.word	0x00000000
        /*0020*/ 	.short	0x0001
        /*0022*/ 	.short	0x0008
        /*0024*/ 	.byte	0x00, 0xf5, 0x21, 0x00


	//----- nvinfo : EIATTR_KPARAM_INFO
	.align		4
.L_57:
        /*0028*/ 	.byte	0x04, 0x17
        /*002a*/ 	.short	(.L_59 - .L_58)
.L_58:
        /*002c*/ 	.word	0x00000000
        /*0030*/ 	.short	0x0000
        /*0032*/ 	.short	0x0000
        /*0034*/ 	.byte	0x00, 0xf5, 0x21, 0x00


	//----- nvinfo : EIATTR_SPARSE_MMA_MASK
	.align		4
.L_59:
        /*0038*/ 	.byte	0x03, 0x50
        /*003a*/ 	.short	0x0000


	//----- nvinfo : EIATTR_MAXREG_COUNT
	.align		4
        /*003c*/ 	.byte	0x03, 0x1b
        /*003e*/ 	.short	0x00ff


	//----- nvinfo : EIATTR_MERCURY_ISA_VERSION
	.align		4
        /*0040*/ 	.byte	0x03, 0x5f
        /*0042*/ 	.short	0x0101


	//----- nvinfo : EIATTR_COOP_GROUP_MASK_REGIDS
	.align		4
        /*0044*/ 	.byte	0x04, 0x29
        /*0046*/ 	.short	(.L_61 - .L_60)


	//   ....[0]....
.L_60:
        /*0048*/ 	.word	0xffffffff


	//----- nvinfo : EIATTR_COOP_GROUP_INSTR_OFFSETS
	.align		4
.L_61:
        /*004c*/ 	.byte	0x04, 0x28
        /*004e*/ 	.short	(.L_63 - .L_62)


	//   ....[0]....
.L_62:
        /*0050*/ 	.word	0x00000090


	//----- nvinfo : EIATTR_VRC_CTA_INIT_COUNT
	.align		4
.L_63:
        /*0054*/ 	.byte	0x02, 0x4a
	.zero		1
	.zero		1


	//----- nvinfo : EIATTR_EXIT_INSTR_OFFSETS
	.align		4
        /*0058*/ 	.byte	0x04, 0x1c
        /*005a*/ 	.short	(.L_65 - .L_64)


	//   ....[0]....
.L_64:
        /*005c*/ 	.word	0x000000c0


	//----- nvinfo : EIATTR_CBANK_PARAM_SIZE
	.align		4
.L_65:
        /*0060*/ 	.byte	0x03, 0x19
        /*0062*/ 	.short	0x0014


	//----- nvinfo : EIATTR_PARAM_CBANK
	.align		4
        /*0064*/ 	.byte	0x04, 0x0a
        /*0066*/ 	.short	(.L_67 - .L_66)
	.align		4
.L_66:
        /*0068*/ 	.word	index@(.nv.constant0.VoteAnyKernel1)
        /*006c*/ 	.short	0x0380
        /*006e*/ 	.short	0x0014


	//----- nvinfo : EIATTR_SW_WAR
	.align		4
.L_67:
        /*0070*/ 	.byte	0x04, 0x36
        /*0072*/ 	.short	(.L_69 - .L_68)
.L_68:
        /*0074*/ 	.word	0x00000008
.L_69:


//--------------------- .nv.callgraph             --------------------------
	.section	.nv.callgraph,"",@"SHT_CUDA_CALLGRAPH"
	.align	4
	.sectionentsize	8
	.align		4
        /*0000*/ 	.word	0x00000000
	.align		4
        /*0004*/ 	.word	0xffffffff
	.align		4
        /*0008*/ 	.word	0x00000000
	.align		4
        /*000c*/ 	.word	0xfffffffe
	.align		4
        /*0010*/ 	.word	0x00000000
	.align		4
        /*0014*/ 	.word	0xfffffffd
	.align		4
        /*0018*/ 	.word	0x00000000
	.align		4
        /*001c*/ 	.word	0xfffffffc


//--------------------- .text.VoteAnyKernel3      --------------------------
	.section	.text.VoteAnyKernel3,"ax",@progbits
	.align	128
        .global         VoteAnyKernel3
        .type           VoteAnyKernel3,@function
        .size           VoteAnyKernel3,(.L_x_3 - VoteAnyKernel3)
        .other          VoteAnyKernel3,@"STO_CUDA_ENTRY STV_DEFAULT"
VoteAnyKernel3:
.text.VoteAnyKernel3:
[----:B------:R-:W-:Y:S01]  /*0000*/  LDC R1, c[0x0][0x37c] ;  /* 0x0000df00ff017b82 */ /* 0x000fe20000000800 */
[----:B------:R-:W0:Y:S01]  /*0010*/  LDCU UR4, c[0x0][0x388] ;  /* 0x00007100ff0477ac */ /* 0x000e220008000800 */
[----:B------:R-:W1:Y:S06]  /*0020*/  S2R R0, SR_TID.X ;  /* 0x0000000000007919 */ /* 0x000e6c0000002100 */
[----:B------:R-:W2:Y:S01]  /*0030*/  LDC.64 R2, c[0x0][0x380] ;  /* 0x0000e000ff027b82 */ /* 0x000ea20000000a00 */
[----:B0-----:R-:W-:-:S04]  /*0040*/  UIMAD UR4, UR4, 0x3, URZ ;  /* 0x00000003040478a4 */ /* 0x001fc8000f8e02ff */
[----:B------:R-:W-:-:S04]  /*0050*/  ULEA.HI UR4, UR4, UR4, URZ, 0x1 ;  /* 0x0000000404047291 */ /* 0x000fc8000f8f08ff */
[----:B------:R-:W-:-:S06]  /*0060*/  USHF.R.S32.HI UR4, URZ, 0x1, UR4 ;  /* 0x00000001ff047899 */ /* 0x000fcc0008011404 */
[C---:B-1----:R-:W-:Y:S01]  /*0070*/  ISETP.GE.AND P0, PT, R0.reuse, UR4, PT ;  /* 0x0000000400007c0c */ /* 0x042fe2000bf06270 */
[----:B------:R-:W-:-:S04]  /*0080*/  IMAD R5, R0, 0x3, RZ ;  /* 0x0000000300057824 */ /* 0x000fc800078e02ff */
[----:B------:R-:W0:Y:S01]  /*0090*/  LDCU.64 UR4, c[0x0][0x358] ;  /* 0x00006b00ff0477ac */ /* 0x000e220008000a00 */
[----:B------:R-:W-:Y:S02]  /*00a0*/  SEL R7, RZ, 0x1, !P0 ;  /* 0x00000001ff077807 */ /* 0x000fe40004000000 */
[----:B--2---:R-:W-:-:S05]  /*00b0*/  IADD3 R2, P3, PT, R5, R2, RZ ;  /* 0x0000000205027210 */ /* 0x004fca0007f7e0ff */
[----:B------:R-:W-:Y:S01]  /*00c0*/  IMAD.X R3, RZ, RZ, R3, P3 ;  /* 0x000000ffff037224 */ /* 0x000fe200018e0603 */
[----:B------:R-:W-:Y:S02]  /*00d0*/  VOTE.ALL P2, P0 ;  /* 0x0000000000ff7806 */ /* 0x000fe40000040000 */
[----:B------:R-:W-:-:S04]  /*00e0*/  VOTE.ANY P1, P0 ;  /* 0x0000000000ff7806 */ /* 0x000fc80000020100 */
[----:B------:R-:W-:Y:S01]  /*00f0*/  SEL R5, RZ, 0x1, !P1 ;  /* 0x00000001ff057807 */ /* 0x000fe20004800000 */
[----:B0-----:R0:W-:Y:S04]  /*0100*/  STG.E.U8 desc[UR4][R2.64+0x1], R7 ;  /* 0x0000010702007986 */ /* 0x0011e8000c101104 */
[----:B------:R0:W-:Y:S02]  /*0110*/  STG.E.U8 desc[UR4][R2.64], R5 ;  /* 0x0000000502007986 */ /* 0x0001e4000c101104 */
[----:B------:R-:W-:Y:S05]  /*0120*/  @!P2 EXIT ;  /* 0x000000000000a94d */ /* 0x000fea0003800000 */
[----:B------:R-:W-:-:S05]  /*0130*/  IMAD.MOV.U32 R0, RZ, RZ, 0x1 ;  /* 0x00000001ff007424 */ /* 0x000fca00078e00ff */
[----:B------:R-:W-:Y:S01]  /*0140*/  STG.E.U8 desc[UR4][R2.64+0x2], R0 ;  /* 0x0000020002007986 */ /* 0x000fe2000c101104 */
[----:B------:R-:W-:Y:S05]  /*0150*/  EXIT ;  /* 0x000000000000794d */ /* 0x000fea0003800000 */
.L_x_0:
[----:B------:R-:W-:-:S00]  /*0160*/  BRA `(.L_x_0) ;  /* 0xfffffffc00fc7947 */ /* 0x000fc0000383ffff */
[----:B------:R-:W-:-:S00]  /*0170*/  NOP ;  /* 0x0000000000007918 */ /* 0x000fc00000000000 */
        /* <DEDUP_REMOVED lines=8> */
.L_x_3:


//--------------------- .text.VoteAllKernel2      --------------------------
	.section	.text.VoteAllKernel2,"ax",@progbits
	.align	128
        .global         VoteAllKernel2
        .type           VoteAllKernel2,@function
        .size           VoteAllKernel2,(.L_x_4 - VoteAllKernel2)
        .other          VoteAllKernel2,@"STO_CUDA_ENTRY STV_DEFAULT"
VoteAllKernel2:
.text.VoteAllKernel2:
[----:B------:R-:W-:Y:S01]  /*0000*/  LDC R1, c[0x0][0x37c] ;  /* 0x0000df00ff017b82 */ /* 0x000fe20000000800 */
[----:B------:R-:W0:Y:S07]  /*0010*/  S2R R7, SR_TID.X ;  /* 0x0000000000077919 */ /* 0x000e2e0000002100 */
[----:B------:R-:W0:Y:S01]  /*0020*/  LDC.64 R2, c[0x0][0x380] ;  /* 0x0000e000ff027b82 */ /* 0x000e220000000a00 */
[----:B------:R-:W1:Y:S07]  /*0030*/  LDCU.64 UR4, c[0x0][0x358] ;  /* 0x00006b00ff0477ac */ /* 0x000e6e0008000a00 */
[----:B------:R-:W2:Y:S01]  /*0040*/  LDC.64 R4, c[0x0][0x388] ;  /* 0x0000e200ff047b82 */ /* 0x000ea20000000a00 */
[----:B0-----:R-:W-:-:S06]  /*0050*/  IMAD.WIDE.U32 R2, R7, 0x4, R2 ;  /* 0x0000000407027825 */ /* 0x001fcc00078e0002 */
[----:B-1----:R-:W3:Y:S01]  /*0060*/  LDG.E R2, desc[UR4][R2.64] ;  /* 0x0000000402027981 */ /* 0x002ee2000c1e1900 */
[----:B--2---:R-:W-:Y:S01]  /*0070*/  IMAD.WIDE.U32 R4, R7, 0x4, R4 ;  /* 0x0000000407047825 */ /* 0x004fe200078e0004 */
[----:B---3--:R-:W-:-:S13]  /*0080*/  ISETP.NE.AND P0, PT, R2, RZ, PT ;  /* 0x000000ff0200720c */ /* 0x008fda0003f05270 */
[----:B------:R-:W-:-:S04]  /*0090*/  VOTE.ALL P0, P0 ;  /* 0x0000000000ff7806 */ /* 0x000fc80000000000 */
[----:B------:R-:W-:-:S05]  /*00a0*/  SEL R7, RZ, 0x1, !P0 ;  /* 0x00000001ff077807 */ /* 0x000fca0004000000 */
[----:B------:R-:W-:Y:S01]  /*00b0*/  STG.E desc[UR4][R4.64], R7 ;  /* 0x0000000704007986 */ /* 0x000fe2000c101904 */
[----:B------:R-:W-:Y:S05]  /*00c0*/  EXIT ;  /* 0x000000000000794d */ /* 0x000fea0003800000 */
.L_x_1:
        /* <DEDUP_REMOVED lines=11> */
.L_x_4:


//--------------------- .text.VoteAnyKernel1      --------------------------
	.section	.text.VoteAnyKernel1,"ax",@progbits
	.align	128
        .global         VoteAnyKernel1
        .type           VoteAnyKernel1,@function
        .size           VoteAnyKernel1,(.L_x_5 - VoteAnyKernel1)
        .other          VoteAnyKernel1,@"STO_CUDA_ENTRY STV_DEFAULT"
VoteAnyKernel1:
.text.VoteAnyKernel1:
        /* <DEDUP_REMOVED lines=9> */
[----:B------:R-:W-:-:S04]  /*0090*/  VOTE.ANY P0, P0 ;  /* 0x0000000000ff7806 */ /* 0x000fc80000000100 */
[----:B------:R-:W-:-:S05]  /*00a0*/  SEL R7, RZ, 0x1, !P0 ;  /* 0x00000001ff077807 */ /* 0x000fca0004000000 */
[----:B------:R-:W-:Y:S01]  /*00b0*/  STG.E desc[UR4][R4.64], R7 ;  /* 0x0000000704007986 */ /* 0x000fe2000c101904 */
[----:B------:R-:W-:Y:S05]  /*00c0*/  EXIT ;  /* 0x000000000000794d */ /* 0x000fea0003800000 */
.L_x_2:
        /* <DEDUP_REMOVED lines=11> */
.L_x_5:


//--------------------- .nv.shared.reserved.0     --------------------------
	.section	.nv.shared.reserved.0,"aw",@nobits
	.weak		__nv_reservedSMEM_offset_0_alias
	.size		__nv_reservedSMEM_offset_0_alias, 0, 64
	.other		__nv_reservedSMEM_offset_0_alias,@"STO_CUDA_RESERVED_SHARED STV_DEFAULT"
__nv_reservedSMEM_offset_0_alias:
	.zero		0
	.zero		64


//--------------------- .nv.constant0.VoteAnyKernel3 --------------------------
	.section	.nv.constant0.VoteAnyKernel3,"a",@progbits
	.sectionflags	@""
	.align	4
.nv.constant0.VoteAnyKernel3:
	.zero		908


//--------------------- .nv.constant0.VoteAllKernel2 --------------------------
	.section	.nv.constant0.VoteAllKernel2,"a",@progbits
	.sectionflags	@""
	.align	4
.nv.constant0.VoteAllKernel2:
	.zero		916


//--------------------- .nv.constant0.VoteAnyKernel1 --------------------------
	.section	.nv.constant0.VoteAnyKernel1,"a",@progbits
	.sectionflags	@""
	.align	4
.nv.constant0.VoteAnyKernel1:
	.zero		916


//--------------------- SYMBOLS --------------------------

	.type		.nv.reservedSmem.offset0,@object
	.size		.nv.reservedSmem.offset0,0x4
